	.headerflags	@"EF_CUDA_TEXMODE_UNIFIED EF_CUDA_64BIT_ADDRESS EF_CUDA_ACCELERATORS EF_CUDA_SM90 EF_CUDA_VIRTUAL_SM(EF_CUDA_SM90)"
	.elftype	@"ET_EXEC"


//--------------------- .nv.info                  --------------------------
	.section	.nv.info,"",@"SHT_CUDA_INFO"
	.align	4


	//----- nvinfo : EIATTR_REGCOUNT
	.align		4
        /*0000*/ 	.byte	0x04, 0x2f
        /*0002*/ 	.short	(.L_1 - .L_0)
	.align		4
.L_0:
        /*0004*/ 	.word	index@(triton_poi_fused_max_unpool2d_19)
        /*0008*/ 	.word	0x00000008


	//----- nvinfo : EIATTR_MIN_STACK_SIZE
	.align		4
.L_1:
        /*000c*/ 	.byte	0x04, 0x12
        /*000e*/ 	.short	(.L_3 - .L_2)
	.align		4
.L_2:
        /*0010*/ 	.word	index@(triton_poi_fused_max_unpool2d_19)
        /*0014*/ 	.word	0x00000000


	//----- nvinfo : EIATTR_FRAME_SIZE
	.align		4
.L_3:
        /*0018*/ 	.byte	0x04, 0x11
        /*001a*/ 	.short	(.L_5 - .L_4)
	.align		4
.L_4:
        /*001c*/ 	.word	index@(triton_poi_fused_max_unpool2d_19)
        /*0020*/ 	.word	0x00000000


	//----- nvinfo : EIATTR_MIN_STACK_SIZE
	.align		4
.L_5:
        /*0024*/ 	.byte	0x04, 0x12
        /*0026*/ 	.short	(.L_7 - .L_6)
	.align		4
.L_6:
        /*0028*/ 	.word	index@(triton_poi_fused_max_unpool2d_19)
        /*002c*/ 	.word	0x00000000
.L_7:


//--------------------- .nv.info.triton_poi_fused_max_unpool2d_19 --------------------------
	.section	.nv.info.triton_poi_fused_max_unpool2d_19,"",@"SHT_CUDA_INFO"
	.sectionflags	@""
	.align	4


	//----- nvinfo : EIATTR_CUDA_API_VERSION
	.align		4
        /*0000*/ 	.byte	0x04, 0x37
        /*0002*/ 	.short	(.L_9 - .L_8)
.L_8:
        /*0004*/ 	.word	0x0000007c


	//----- nvinfo : EIATTR_KPARAM_INFO
	.align		4
.L_9:
        /*0008*/ 	.byte	0x04, 0x17
        /*000a*/ 	.short	(.L_11 - .L_10)
.L_10:
        /*000c*/ 	.word	0x00000000
        /*0010*/ 	.short	0x0001
        /*0012*/ 	.short	0x0008
        /*0014*/ 	.byte	0x00, 0xf0, 0x11, 0x00


	//----- nvinfo : EIATTR_KPARAM_INFO
	.align		4
.L_11:
        /*0018*/ 	.byte	0x04, 0x17
        /*001a*/ 	.short	(.L_13 - .L_12)
.L_12:
        /*001c*/ 	.word	0x00000000
        /*0020*/ 	.short	0x0000
        /*0022*/ 	.short	0x0000
        /*0024*/ 	.byte	0x00, 0xf4, 0x21, 0x00


	//----- nvinfo : EIATTR_SPARSE_MMA_MASK
	.align		4
.L_13:
        /*0028*/ 	.byte	0x03, 0x50
        /*002a*/ 	.short	0x0000


	//----- nvinfo : EIATTR_MAXREG_COUNT
	.align		4
        /*002c*/ 	.byte	0x03, 0x1b
        /*002e*/ 	.short	0x00ff


	//----- nvinfo : EIATTR_EXIT_INSTR_OFFSETS
	.align		4
        /*0030*/ 	.byte	0x04, 0x1c
        /*0032*/ 	.short	(.L_15 - .L_14)


	//   ....[0]....
.L_14:
        /*0034*/ 	.word	0x000000b0


	//----- nvinfo : EIATTR_REQNTID
	.align		4
.L_15:
        /*0038*/ 	.byte	0x04, 0x10
        /*003a*/ 	.short	(.L_17 - .L_16)
.L_16:
        /*003c*/ 	.word	0x00000080
        /*0040*/ 	.word	0x00000001
        /*0044*/ 	.word	0x00000001


	//----- nvinfo : EIATTR_CBANK_PARAM_SIZE
	.align		4
.L_17:
        /*0048*/ 	.byte	0x03, 0x19
        /*004a*/ 	.short	0x000c


	//----- nvinfo : EIATTR_PARAM_CBANK
	.align		4
        /*004c*/ 	.byte	0x04, 0x0a
        /*004e*/ 	.short	(.L_19 - .L_18)
	.align		4
.L_18:
        /*0050*/ 	.word	index@(.nv.constant0.triton_poi_fused_max_unpool2d_19)
        /*0054*/ 	.short	0x0210
        /*0056*/ 	.short	0x000c


	//----- nvinfo : EIATTR_SW_WAR
	.align		4
.L_19:
        /*0058*/ 	.byte	0x04, 0x36
        /*005a*/ 	.short	(.L_21 - .L_20)
.L_20:
        /*005c*/ 	.word	0x00000008
.L_21:


//--------------------- .nv.callgraph             --------------------------
	.section	.nv.callgraph,"",@"SHT_CUDA_CALLGRAPH"
	.align	4
	.sectionentsize	8
	.align		4
        /*0000*/ 	.word	0x00000000
	.align		4
        /*0004*/ 	.word	0xffffffff
	.align		4
        /*0008*/ 	.word	0x00000000
	.align		4
        /*000c*/ 	.word	0xfffffffe
	.align		4
        /*0010*/ 	.word	0x00000000
	.align		4
        /*0014*/ 	.word	0xfffffffd
	.align		4
        /*0018*/ 	.word	0x00000000
	.align		4
        /*001c*/ 	.word	0xfffffffc


//--------------------- .text.triton_poi_fused_max_unpool2d_19 --------------------------
	.section	.text.triton_poi_fused_max_unpool2d_19,"ax",@progbits
	.align	128
        .global         triton_poi_fused_max_unpool2d_19
        .type           triton_poi_fused_max_unpool2d_19,@function
        .size           triton_poi_fused_max_unpool2d_19,(.L_x_1 - triton_poi_fused_max_unpool2d_19)
        .other          triton_poi_fused_max_unpool2d_19,@"STO_CUDA_ENTRY STV_DEFAULT"
triton_poi_fused_max_unpool2d_19:
.text.triton_poi_fused_max_unpool2d_19:
[----:B------:R-:W-:Y:S01]  /*0000*/  LDC R1, c[0x0][0x28] ;  /* 0x00000a00ff017b82 */ /* 0x000fe20000000800 */
[----:B------:R-:W1:Y:S07]  /*0010*/  S2R R0, SR_TID.X ;  /* 0x0000000000007919 */ /* 0x000e6e0000002100 */
[----:B------:R-:W2:Y:S01]  /*0020*/  LDC.64 R2, c[0x0][0x210] ;  /* 0x00008400ff027b82 */ /* 0x000ea20000000a00 */
[----:B------:R-:W-:Y:S01]  /*0030*/  ULDC.64 UR4, c[0x0][0x208] ;  /* 0x0000820000047ab9 */ /* 0x000fe20000000a00 */
[----:B------:R-:W3:Y:S01]  /*0040*/  S2R R5, SR_CTAID.X ;  /* 0x0000000000057919 */ /* 0x000ee20000002500 */
[----:B-1----:R-:W-:-:S04]  /*0050*/  SHF.L.U32 R0, R0, 0x2, RZ ;  /* 0x0000000200007819 */ /* 0x002fc800000006ff */
[----:B------:R-:W-:-:S04]  /*0060*/  LOP3.LUT R0, R0, 0x1fc, RZ, 0xc0, !PT ;  /* 0x000001fc00007812 */ /* 0x000fc800078ec0ff */
[----:B---3--:R-:W-:-:S05]  /*0070*/  LEA R5, R5, R0, 0xa ;  /* 0x0000000005057211 */ /* 0x008fca00078e50ff */
[----:B--2---:R-:W-:-:S05]  /*0080*/  IMAD.WIDE R2, R5, 0x4, R2 ;  /* 0x0000000405027825 */ /* 0x004fca00078e0202 */
[----:B------:R-:W-:Y:S04]  /*0090*/  STG.E.128 desc[UR4][R2.64], RZ ;  /* 0x000000ff02007986 */ /* 0x000fe8000c101d04 */
[----:B------:R-:W-:Y:S01]  /*00a0*/  STG.E.128 desc[UR4][R2.64+0x800], RZ ;  /* 0x000800ff02007986 */ /* 0x000fe2000c101d04 */
[----:B------:R-:W-:Y:S05]  /*00b0*/  EXIT ;  /* 0x000000000000794d */ /* 0x000fea0003800000 */
.L_x_0:
[----:B------:R-:W-:-:S00]  /*00c0*/  BRA `(.L_x_0) ;  /* 0xfffffffc00fc7947 */ /* 0x000fc0000383ffff */
[----:B------:R-:W-:-:S00]  /*00d0*/  NOP ;  /* 0x0000000000007918 */ /* 0x000fc00000000000 */
        /* <DEDUP_REMOVED lines=10> */
.L_x_1:


//--------------------- .nv.constant0.triton_poi_fused_max_unpool2d_19 --------------------------
	.section	.nv.constant0.triton_poi_fused_max_unpool2d_19,"a",@progbits
	.sectionflags	@""
	.align	4
.nv.constant0.triton_poi_fused_max_unpool2d_19:
	.zero		540
